//
// Generated by NVIDIA NVVM Compiler
//
// Compiler Build ID: CL-36424714
// Cuda compilation tools, release 13.0, V13.0.88
// Based on NVVM 20.0.0
//

.version 9.0
.target sm_100
.address_size 64

	// .globl	_Z6changePiii

.visible .entry _Z6changePiii(
	.param .u64 .ptr .align 1 _Z6changePiii_param_0,
	.param .u32 _Z6changePiii_param_1,
	.param .u32 _Z6changePiii_param_2
)
{
	.reg .pred 	%p<8>;
	.reg .b32 	%r<15>;
	.reg .b64 	%rd<5>;

	ld.param.u64 	%rd1, [_Z6changePiii_param_0];
	ld.param.u32 	%r4, [_Z6changePiii_param_1];
	ld.param.u32 	%r6, [_Z6changePiii_param_2];
	mov.u32 	%r7, %ctaid.x;
	mov.u32 	%r8, %tid.x;
	setp.eq.s32 	%p1, %r7, 0;
	add.s32 	%r9, %r4, -1;
	setp.ge.s32 	%p2, %r7, %r9;
	setp.eq.s32 	%p3, %r8, 0;
	or.pred  	%p4, %p1, %p3;
	or.pred  	%p5, %p4, %p2;
	add.s32 	%r10, %r6, -1;
	setp.ge.s32 	%p6, %r8, %r10;
	or.pred  	%p7, %p5, %p6;
	@%p7 bra 	$L__BB0_2;
	cvta.to.global.u64 	%rd2, %rd1;
	mad.lo.s32 	%r11, %r6, %r7, %r8;
	mul.wide.s32 	%rd3, %r11, 4;
	add.s64 	%rd4, %rd2, %rd3;
	ld.global.u32 	%r12, [%rd4];
	not.b32 	%r13, %r12;
	and.b32  	%r14, %r13, 15;
	st.global.u32 	[%rd4], %r14;
$L__BB0_2:
	ret;

}


// ===== COMPILED SASS (sm_100) =====

	.target	sm_100

	.elftype	@"ET_EXEC"


//--------------------- .note.nv.tkinfo           --------------------------
	.section	.note.nv.tkinfo,"",@"SHT_NOTE"
	.sectionflags	@"SHF_NOTE_NV_TKINFO"
	.tkinfo
        /*0018*/ 	.word	0x00000002
        /*0030*/ 	.string	""
        /*0030*/ 	.string	"ptxas"
        /*0030*/ 	.string	"Cuda compilation tools, release 13.0, V13.0.88"
        /*0030*/ 	.string	"Build cuda_13.0.r13.0/compiler.36424714_0"
        /*0030*/ 	.string	"-arch sm_100 -m 64 "



//--------------------- .note.nv.cuinfo           --------------------------
	.section	.note.nv.cuinfo,"",@"SHT_NOTE"
	.sectionflags	@"SHF_NOTE_NV_CUINFO"
        /*0018*/ 	.short	0x0002
        /*001a*/ 	.short	0x0064
        /*001c*/ 	.short	0x0082
	.zero		2


//--------------------- .nv.info                  --------------------------
	.section	.nv.info,"",@"SHT_CUDA_INFO"
	.align	4


	//----- nvinfo : EIATTR_REGCOUNT
	.align		4
        /*0000*/ 	.byte	0x04, 0x2f
        /*0002*/ 	.short	(.L_1 - .L_0)
	.align		4
.L_0:
        /*0004*/ 	.word	index@(_Z6changePiii)
        /*0008*/ 	.word	0x0000000a


	//----- nvinfo : EIATTR_FRAME_SIZE
	.align		4
.L_1:
        /*000c*/ 	.byte	0x04, 0x11
        /*000e*/ 	.short	(.L_3 - .L_2)
	.align		4
.L_2:
        /*0010*/ 	.word	index@(_Z6changePiii)
        /*0014*/ 	.word	0x00000000


	//----- nvinfo : EIATTR_MIN_STACK_SIZE
	.align		4
.L_3:
        /*0018*/ 	.byte	0x04, 0x12
        /*001a*/ 	.short	(.L_5 - .L_4)
	.align		4
.L_4:
        /*001c*/ 	.word	index@(_Z6changePiii)
        /*0020*/ 	.word	0x00000000
.L_5:


//--------------------- .nv.compat                --------------------------
	.section	.nv.compat,"",@"SHT_CUDA_COMPAT_INFO"
	.align	4
        /*0000*/ 	.byte	0x02, 0x09, 0x00, 0x00, 0x02, 0x02, 0x01, 0x00, 0x02, 0x05, 0x05, 0x00, 0x03, 0x07, 0x01, 0x01
        /*0010*/ 	.byte	0x02, 0x03, 0x00, 0x00, 0x02, 0x06, 0x01, 0x00, 0x04, 0x0b, 0x08, 0x00, 0x09, 0x00, 0x00, 0x00
        /*0020*/ 	.byte	0x00, 0x00, 0x00, 0x00


//--------------------- .nv.info._Z6changePiii    --------------------------
	.section	.nv.info._Z6changePiii,"",@"SHT_CUDA_INFO"
	.sectionflags	@""
	.align	4


	//----- nvinfo : EIATTR_CUDA_API_VERSION
	.align		4
        /*0000*/ 	.byte	0x04, 0x37
        /*0002*/ 	.short	(.L_7 - .L_6)
.L_6:
        /*0004*/ 	.word	0x00000082


	//----- nvinfo : EIATTR_KPARAM_INFO
	.align		4
.L_7:
        /*0008*/ 	.byte	0x04, 0x17
        /*000a*/ 	.short	(.L_9 - .L_8)
.L_8:
        /*000c*/ 	.word	0x00000000
        /*0010*/ 	.short	0x0002
        /*0012*/ 	.short	0x000c
        /*0014*/ 	.byte	0x00, 0xf0, 0x11, 0x00


	//----- nvinfo : EIATTR_KPARAM_INFO
	.align		4
.L_9:
        /*0018*/ 	.byte	0x04, 0x17
        /*001a*/ 	.short	(.L_11 - .L_10)
.L_10:
        /*001c*/ 	.word	0x00000000
        /*0020*/ 	.short	0x0001
        /*0022*/ 	.short	0x0008
        /*0024*/ 	.byte	0x00, 0xf0, 0x11, 0x00


	//----- nvinfo : EIATTR_KPARAM_INFO
	.align		4
.L_11:
        /*0028*/ 	.byte	0x04, 0x17
        /*002a*/ 	.short	(.L_13 - .L_12)
.L_12:
        /*002c*/ 	.word	0x00000000
        /*0030*/ 	.short	0x0000
        /*0032*/ 	.short	0x0000
        /*0034*/ 	.byte	0x00, 0xf5, 0x21, 0x00


	//----- nvinfo : EIATTR_SPARSE_MMA_MASK
	.align		4
.L_13:
        /*0038*/ 	.byte	0x03, 0x50
        /*003a*/ 	.short	0x0000


	//----- nvinfo : EIATTR_MAXREG_COUNT
	.align		4
        /*003c*/ 	.byte	0x03, 0x1b
        /*003e*/ 	.short	0x00ff


	//----- nvinfo : EIATTR_MERCURY_ISA_VERSION
	.align		4
        /*0040*/ 	.byte	0x03, 0x5f
        /*0042*/ 	.short	0x0101


	//----- nvinfo : EIATTR_VRC_CTA_INIT_COUNT
	.align		4
        /*0044*/ 	.byte	0x02, 0x4a
	.zero		1
	.zero		1


	//----- nvinfo : EIATTR_EXIT_INSTR_OFFSETS
	.align		4
        /*0048*/ 	.byte	0x04, 0x1c
        /*004a*/ 	.short	(.L_15 - .L_14)


	//   ....[0]....
.L_14:
        /*004c*/ 	.word	0x000000a0


	//   ....[1]....
        /*0050*/ 	.word	0x00000120


	//----- nvinfo : EIATTR_CBANK_PARAM_SIZE
	.align		4
.L_15:
        /*0054*/ 	.byte	0x03, 0x19
        /*0056*/ 	.short	0x0010


	//----- nvinfo : EIATTR_PARAM_CBANK
	.align		4
        /*0058*/ 	.byte	0x04, 0x0a
        /*005a*/ 	.short	(.L_17 - .L_16)
	.align		4
.L_16:
        /*005c*/ 	.word	index@(.nv.constant0._Z6changePiii)
        /*0060*/ 	.short	0x0380
        /*0062*/ 	.short	0x0010


	//----- nvinfo : EIATTR_SW_WAR
	.align		4
.L_17:
        /*0064*/ 	.byte	0x04, 0x36
        /*0066*/ 	.short	(.L_19 - .L_18)
.L_18:
        /*0068*/ 	.word	0x00000008
.L_19:


//--------------------- .nv.callgraph             --------------------------
	.section	.nv.callgraph,"",@"SHT_CUDA_CALLGRAPH"
	.align	4
	.sectionentsize	8
	.align		4
        /*0000*/ 	.word	0x00000000
	.align		4
        /*0004*/ 	.word	0xffffffff
	.align		4
        /*0008*/ 	.word	0x00000000
	.align		4
        /*000c*/ 	.word	0xfffffffe
	.align		4
        /*0010*/ 	.word	0x00000000
	.align		4
        /*0014*/ 	.word	0xfffffffd
	.align		4
        /*0018*/ 	.word	0x00000000
	.align		4
        /*001c*/ 	.word	0xfffffffc


//--------------------- .text._Z6changePiii       --------------------------
	.section	.text._Z6changePiii,"ax",@progbits
	.align	128
        .global         _Z6changePiii
        .type           _Z6changePiii,@function
        .size           _Z6changePiii,(.L_x_1 - _Z6changePiii)
        .other          _Z6changePiii,@"STO_CUDA_ENTRY STV_DEFAULT"
_Z6changePiii:
.text._Z6changePiii:
[----:B------:R-:W-:Y:S01]  /*0000*/  LDC R1, c[0x0][0x37c] ;  /* 0x0000df00ff017b82 */ /* 0x000fe20000000800 */
[----:B------:R-:W0:Y:S07]  /*0010*/  S2R R5, SR_TID.X ;  /* 0x0000000000057919 */ /* 0x000e2e0000002100 */
[----:B------:R-:W1:Y:S08]  /*0020*/  LDC.64 R6, c[0x0][0x388] ;  /* 0x0000e200ff067b82 */ /* 0x000e700000000a00 */
[----:B------:R-:W2:Y:S01]  /*0030*/  S2UR UR6, SR_CTAID.X ;  /* 0x00000000000679c3 */ /* 0x000ea20000002500 */
[----:B-1----:R-:W-:-:S02]  /*0040*/  VIADD R0, R6, 0xffffffff ;  /* 0xffffffff06007836 */ /* 0x002fc40000000000 */
[----:B------:R-:W-:Y:S01]  /*0050*/  VIADD R2, R7, 0xffffffff ;  /* 0xffffffff07027836 */ /* 0x000fe20000000000 */
[----:B0-----:R-:W-:-:S04]  /*0060*/  ISETP.NE.AND P0, PT, R5, RZ, PT ;  /* 0x000000ff0500720c */ /* 0x001fc80003f05270 */
[----:B--2---:R-:W-:-:S04]  /*0070*/  ISETP.EQ.OR P0, PT, RZ, UR6, !P0 ;  /* 0x00000006ff007c0c */ /* 0x004fc8000c702670 */
[----:B------:R-:W-:-:S04]  /*0080*/  ISETP.LE.OR P0, PT, R0, UR6, P0 ;  /* 0x0000000600007c0c */ /* 0x000fc80008703670 */
[----:B------:R-:W-:-:S13]  /*0090*/  ISETP.GE.OR P0, PT, R5, R2, P0 ;  /* 0x000000020500720c */ /* 0x000fda0000706670 */
[----:B------:R-:W-:Y:S05]  /*00a0*/  @P0 EXIT ;  /* 0x000000000000094d */ /* 0x000fea0003800000 */
[----:B------:R-:W0:Y:S01]  /*00b0*/  LDC.64 R2, c[0x0][0x380] ;  /* 0x0000e000ff027b82 */ /* 0x000e220000000a00 */
[----:B------:R-:W1:Y:S01]  /*00c0*/  LDCU.64 UR4, c[0x0][0x358] ;  /* 0x00006b00ff0477ac */ /* 0x000e620008000a00 */
[----:B------:R-:W-:-:S04]  /*00d0*/  IMAD R5, R7, UR6, R5 ;  /* 0x0000000607057c24 */ /* 0x000fc8000f8e0205 */
[----:B0-----:R-:W-:-:S05]  /*00e0*/  IMAD.WIDE R2, R5, 0x4, R2 ;  /* 0x0000000405027825 */ /* 0x001fca00078e0202 */
[----:B-1----:R-:W2:Y:S02]  /*00f0*/  LDG.E R0, desc[UR4][R2.64] ;  /* 0x0000000402007981 */ /* 0x002ea4000c1e1900 */
[----:B--2---:R-:W-:-:S05]  /*0100*/  LOP3.LUT R5, R0, 0xf, RZ, 0xc, !PT ;  /* 0x0000000f00057812 */ /* 0x004fca00078e0cff */
[----:B------:R-:W-:Y:S01]  /*0110*/  STG.E desc[UR4][R2.64], R5 ;  /* 0x0000000502007986 */ /* 0x000fe2000c101904 */
[----:B------:R-:W-:Y:S05]  /*0120*/  EXIT ;  /* 0x000000000000794d */ /* 0x000fea0003800000 */
.L_x_0:
[----:B------:R-:W-:-:S00]  /*0130*/  BRA `(.L_x_0) ;  /* 0xfffffffc00fc7947 */ /* 0x000fc0000383ffff */
[----:B------:R-:W-:-:S00]  /*0140*/  NOP ;  /* 0x0000000000007918 */ /* 0x000fc00000000000 */
        /* <DEDUP_REMOVED lines=11> */
.L_x_1:


//--------------------- .nv.shared.reserved.0     --------------------------
	.section	.nv.shared.reserved.0,"aw",@nobits
	.weak		__nv_reservedSMEM_offset_0_alias
	.size		__nv_reservedSMEM_offset_0_alias, 0, 64
	.other		__nv_reservedSMEM_offset_0_alias,@"STO_CUDA_RESERVED_SHARED STV_DEFAULT"
__nv_reservedSMEM_offset_0_alias:
	.zero		0
	.zero		64


//--------------------- .nv.constant0._Z6changePiii --------------------------
	.section	.nv.constant0._Z6changePiii,"a",@progbits
	.sectionflags	@""
	.align	4
.nv.constant0._Z6changePiii:
	.zero		912


//--------------------- SYMBOLS --------------------------

	.type		.nv.reservedSmem.offset0,@object
	.size		.nv.reservedSmem.offset0,0x4
